//
// Generated by NVIDIA NVVM Compiler
//
// Compiler Build ID: CL-36424714
// Cuda compilation tools, release 13.0, V13.0.88
// Based on NVVM 20.0.0
//

.version 9.0
.target sm_100
.address_size 64

	// .globl	_Z11emptyKernelPf
.extern .func  (.param .b32 func_retval0) vprintf
(
	.param .b64 vprintf_param_0,
	.param .b64 vprintf_param_1
)
;
.global .align 1 .b8 $str[22] = {116, 104, 114, 101, 97, 100, 91, 37, 105, 93, 46, 98, 108, 111, 99, 107, 91, 37, 105, 93, 10};

.visible .entry _Z11emptyKernelPf(
	.param .u64 .ptr .align 1 _Z11emptyKernelPf_param_0
)
{
	.local .align 8 .b8 	__local_depot0[8];
	.reg .b64 	%SP;
	.reg .b64 	%SPL;
	.reg .b32 	%r<7>;
	.reg .b64 	%rd<5>;

	mov.u64 	%SPL, __local_depot0;
	cvta.local.u64 	%SP, %SPL;
	add.u64 	%rd1, %SP, 0;
	add.u64 	%rd2, %SPL, 0;
	mov.u32 	%r1, %tid.x;
	mov.u32 	%r2, %ctaid.x;
	mov.u32 	%r3, %ntid.x;
	mad.lo.s32 	%r4, %r2, %r3, %r1;
	st.local.v2.u32 	[%rd2], {%r4, %r3};
	mov.u64 	%rd3, $str;
	cvta.global.u64 	%rd4, %rd3;
	{ // callseq 0, 0
	.param .b64 param0;
	st.param.b64 	[param0], %rd4;
	.param .b64 param1;
	st.param.b64 	[param1], %rd1;
	.param .b32 retval0;
	call.uni (retval0), 
	vprintf, 
	(
	param0, 
	param1
	);
	ld.param.b32 	%r5, [retval0];
	} // callseq 0
	ret;

}


// ===== COMPILED SASS (sm_100) =====

	.target	sm_100

	.elftype	@"ET_EXEC"


//--------------------- .note.nv.tkinfo           --------------------------
	.section	.note.nv.tkinfo,"",@"SHT_NOTE"
	.sectionflags	@"SHF_NOTE_NV_TKINFO"
	.tkinfo
        /*0018*/ 	.word	0x00000002
        /*0030*/ 	.string	""
        /*0030*/ 	.string	"ptxas"
        /*0030*/ 	.string	"Cuda compilation tools, release 13.0, V13.0.88"
        /*0030*/ 	.string	"Build cuda_13.0.r13.0/compiler.36424714_0"
        /*0030*/ 	.string	"-arch sm_100 -m 64 "



//--------------------- .note.nv.cuinfo           --------------------------
	.section	.note.nv.cuinfo,"",@"SHT_NOTE"
	.sectionflags	@"SHF_NOTE_NV_CUINFO"
        /*0018*/ 	.short	0x0002
        /*001a*/ 	.short	0x0064
        /*001c*/ 	.short	0x0082
	.zero		2


//--------------------- .nv.info                  --------------------------
	.section	.nv.info,"",@"SHT_CUDA_INFO"
	.align	4


	//----- nvinfo : EIATTR_REGCOUNT
	.align		4
        /*0000*/ 	.byte	0x04, 0x2f
        /*0002*/ 	.short	(.L_2 - .L_1)
	.align		4
.L_1:
        /*0004*/ 	.word	index@(_Z11emptyKernelPf)
        /*0008*/ 	.word	0x00000018


	//----- nvinfo : EIATTR_FRAME_SIZE
	.align		4
.L_2:
        /*000c*/ 	.byte	0x04, 0x11
        /*000e*/ 	.short	(.L_4 - .L_3)
	.align		4
.L_3:
        /*0010*/ 	.word	index@(_Z11emptyKernelPf)
        /*0014*/ 	.word	0x00000008


	//----- nvinfo : EIATTR_MIN_STACK_SIZE
	.align		4
.L_4:
        /*0018*/ 	.byte	0x04, 0x12
        /*001a*/ 	.short	(.L_6 - .L_5)
	.align		4
.L_5:
        /*001c*/ 	.word	index@(_Z11emptyKernelPf)
        /*0020*/ 	.word	0x00000008
.L_6:


//--------------------- .nv.compat                --------------------------
	.section	.nv.compat,"",@"SHT_CUDA_COMPAT_INFO"
	.align	4
        /*0000*/ 	.byte	0x02, 0x09, 0x00, 0x00, 0x02, 0x02, 0x01, 0x00, 0x02, 0x05, 0x05, 0x00, 0x03, 0x07, 0x01, 0x01
        /*0010*/ 	.byte	0x02, 0x03, 0x00, 0x00, 0x02, 0x06, 0x01, 0x00, 0x04, 0x0b, 0x08, 0x00, 0x09, 0x00, 0x00, 0x00
        /*0020*/ 	.byte	0x00, 0x00, 0x00, 0x00


//--------------------- .nv.info._Z11emptyKernelPf --------------------------
	.section	.nv.info._Z11emptyKernelPf,"",@"SHT_CUDA_INFO"
	.sectionflags	@""
	.align	4


	//----- nvinfo : EIATTR_CUDA_API_VERSION
	.align		4
        /*0000*/ 	.byte	0x04, 0x37
        /*0002*/ 	.short	(.L_8 - .L_7)
.L_7:
        /*0004*/ 	.word	0x00000082


	//----- nvinfo : EIATTR_KPARAM_INFO
	.align		4
.L_8:
        /*0008*/ 	.byte	0x04, 0x17
        /*000a*/ 	.short	(.L_10 - .L_9)
.L_9:
        /*000c*/ 	.word	0x00000000
        /*0010*/ 	.short	0x0000
        /*0012*/ 	.short	0x0000
        /*0014*/ 	.byte	0x00, 0xf5, 0x21, 0x00


	//----- nvinfo : EIATTR_SPARSE_MMA_MASK
	.align		4
.L_10:
        /*0018*/ 	.byte	0x03, 0x50
        /*001a*/ 	.short	0x0000


	//----- nvinfo : EIATTR_MAXREG_COUNT
	.align		4
        /*001c*/ 	.byte	0x03, 0x1b
        /*001e*/ 	.short	0x00ff


	//----- nvinfo : EIATTR_EXTERNS
	.align		4
        /*0020*/ 	.byte	0x04, 0x0f
        /*0022*/ 	.short	(.L_12 - .L_11)


	//   ....[0]....
	.align		4
.L_11:
        /*0024*/ 	.word	index@(vprintf)


	//----- nvinfo : EIATTR_MERCURY_ISA_VERSION
	.align		4
.L_12:
        /*0028*/ 	.byte	0x03, 0x5f
        /*002a*/ 	.short	0x0101


	//----- nvinfo : EIATTR_VRC_CTA_INIT_COUNT
	.align		4
        /*002c*/ 	.byte	0x02, 0x4a
	.zero		1
	.zero		1


	//----- nvinfo : EIATTR_SYSCALL_OFFSETS
	.align		4
        /*0030*/ 	.byte	0x04, 0x46
        /*0032*/ 	.short	(.L_14 - .L_13)


	//   ....[0]....
.L_13:
        /*0034*/ 	.word	0x00000110


	//----- nvinfo : EIATTR_EXIT_INSTR_OFFSETS
	.align		4
.L_14:
        /*0038*/ 	.byte	0x04, 0x1c
        /*003a*/ 	.short	(.L_16 - .L_15)


	//   ....[0]....
.L_15:
        /*003c*/ 	.word	0x00000120


	//----- nvinfo : EIATTR_CBANK_PARAM_SIZE
	.align		4
.L_16:
        /*0040*/ 	.byte	0x03, 0x19
        /*0042*/ 	.short	0x0008


	//----- nvinfo : EIATTR_PARAM_CBANK
	.align		4
        /*0044*/ 	.byte	0x04, 0x0a
        /*0046*/ 	.short	(.L_18 - .L_17)
	.align		4
.L_17:
        /*0048*/ 	.word	index@(.nv.constant0._Z11emptyKernelPf)
        /*004c*/ 	.short	0x0380
        /*004e*/ 	.short	0x0008


	//----- nvinfo : EIATTR_SW_WAR
	.align		4
.L_18:
        /*0050*/ 	.byte	0x04, 0x36
        /*0052*/ 	.short	(.L_20 - .L_19)
.L_19:
        /*0054*/ 	.word	0x00000008
.L_20:


//--------------------- .nv.callgraph             --------------------------
	.section	.nv.callgraph,"",@"SHT_CUDA_CALLGRAPH"
	.align	4
	.sectionentsize	8
	.align		4
        /*0000*/ 	.word	0x00000000
	.align		4
        /*0004*/ 	.word	0xffffffff
	.align		4
        /*0008*/ 	.word	index@(_Z11emptyKernelPf)
	.align		4
        /*000c*/ 	.word	index@(vprintf)
	.align		4
        /*0010*/ 	.word	0x00000000
	.align		4
        /*0014*/ 	.word	0xfffffffe
	.align		4
        /*0018*/ 	.word	0x00000000
	.align		4
        /*001c*/ 	.word	0xfffffffd
	.align		4
        /*0020*/ 	.word	0x00000000
	.align		4
        /*0024*/ 	.word	0xfffffffc


//--------------------- .nv.constant4             --------------------------
	.section	.nv.constant4,"a",@progbits
	.align	8
	.align		8
.nv.constant4:
        /*0000*/ 	.dword	vprintf
	.align		8
        /*0008*/ 	.dword	$str


//--------------------- .text._Z11emptyKernelPf   --------------------------
	.section	.text._Z11emptyKernelPf,"ax",@progbits
	.align	128
        .global         _Z11emptyKernelPf
        .type           _Z11emptyKernelPf,@function
        .size           _Z11emptyKernelPf,(.L_x_2 - _Z11emptyKernelPf)
        .other          _Z11emptyKernelPf,@"STO_CUDA_ENTRY STV_DEFAULT"
_Z11emptyKernelPf:
.text._Z11emptyKernelPf:
[----:B------:R-:W0:Y:S01]  /*0000*/  LDC R1, c[0x0][0x37c] ;  /* 0x0000df00ff017b82 */ /* 0x000e220000000800 */
[----:B------:R-:W1:Y:S01]  /*0010*/  S2R R2, SR_TID.X ;  /* 0x0000000000027919 */ /* 0x000e620000002100 */
[----:B------:R-:W2:Y:S06]  /*0020*/  LDCU UR5, c[0x0][0x2fc] ;  /* 0x00005f80ff0577ac */ /* 0x000eac0008000800 */
[----:B------:R-:W1:Y:S01]  /*0030*/  S2UR UR6, SR_CTAID.X ;  /* 0x00000000000679c3 */ /* 0x000e620000002500 */
[----:B0-----:R-:W-:Y:S01]  /*0040*/  VIADD R1, R1, 0xfffffff8 ;  /* 0xfffffff801017836 */ /* 0x001fe20000000000 */
[----:B------:R-:W-:Y:S01]  /*0050*/  MOV R0, 0x0 ;  /* 0x0000000000007802 */ /* 0x000fe20000000f00 */
[----:B------:R-:W0:Y:S05]  /*0060*/  LDCU UR4, c[0x0][0x2f8] ;  /* 0x00005f00ff0477ac */ /* 0x000e2a0008000800 */
[----:B------:R-:W1:Y:S08]  /*0070*/  LDC R3, c[0x0][0x360] ;  /* 0x0000d800ff037b82 */ /* 0x000e700000000800 */
[----:B------:R3:W4:Y:S01]  /*0080*/  LDC.64 R8, c[0x4][R0] ;  /* 0x0100000000087b82 */ /* 0x0007220000000a00 */
[----:B0-----:R-:W-:-:S05]  /*0090*/  IADD3 R6, P0, PT, R1, UR4, RZ ;  /* 0x0000000401067c10 */ /* 0x001fca000ff1e0ff */
[----:B--2---:R-:W-:Y:S02]  /*00a0*/  IMAD.X R7, RZ, RZ, UR5, P0 ;  /* 0x00000005ff077e24 */ /* 0x004fe400080e06ff */
[----:B-1----:R-:W-:Y:S01]  /*00b0*/  IMAD R2, R3, UR6, R2 ;  /* 0x0000000603027c24 */ /* 0x002fe2000f8e0202 */
[----:B------:R-:W0:Y:S04]  /*00c0*/  LDCU.64 UR6, c[0x4][0x8] ;  /* 0x01000100ff0677ac */ /* 0x000e280008000a00 */
[----:B------:R3:W-:Y:S01]  /*00d0*/  STL.64 [R1], R2 ;  /* 0x0000000201007387 */ /* 0x0007e20000100a00 */
[----:B0-----:R-:W-:Y:S01]  /*00e0*/  IMAD.U32 R4, RZ, RZ, UR6 ;  /* 0x00000006ff047e24 */ /* 0x001fe2000f8e00ff */
[----:B---34-:R-:W-:-:S07]  /*00f0*/  MOV R5, UR7 ;  /* 0x0000000700057c02 */ /* 0x018fce0008000f00 */
[----:B------:R-:W-:-:S07]  /*0100*/  LEPC R20, `(.L_x_0) ;  /* 0x000000001014794e */ /* 0x000fce0000000000 */
[----:B------:R-:W-:Y:S05]  /*0110*/  CALL.ABS.NOINC R8 ;  /* 0x0000000008007343 */ /* 0x000fea0003c00000 */
.L_x_0:
[----:B------:R-:W-:Y:S05]  /*0120*/  EXIT ;  /* 0x000000000000794d */ /* 0x000fea0003800000 */
.L_x_1:
[----:B------:R-:W-:-:S00]  /*0130*/  BRA `(.L_x_1) ;  /* 0xfffffffc00fc7947 */ /* 0x000fc0000383ffff */
[----:B------:R-:W-:-:S00]  /*0140*/  NOP ;  /* 0x0000000000007918 */ /* 0x000fc00000000000 */
        /* <DEDUP_REMOVED lines=11> */
.L_x_2:


//--------------------- .nv.global.init           --------------------------
	.section	.nv.global.init,"aw",@progbits
.nv.global.init:
	.type		$str,@object
	.size		$str,(.L_0 - $str)
$str:
        /*0000*/ 	.byte	0x74, 0x68, 0x72, 0x65, 0x61, 0x64, 0x5b, 0x25, 0x69, 0x5d, 0x2e, 0x62, 0x6c, 0x6f, 0x63, 0x6b
        /*0010*/ 	.byte	0x5b, 0x25, 0x69, 0x5d, 0x0a, 0x00
.L_0:


//--------------------- .nv.shared.reserved.0     --------------------------
	.section	.nv.shared.reserved.0,"aw",@nobits
	.weak		__nv_reservedSMEM_offset_0_alias
	.size		__nv_reservedSMEM_offset_0_alias, 0, 64
	.other		__nv_reservedSMEM_offset_0_alias,@"STO_CUDA_RESERVED_SHARED STV_DEFAULT"
__nv_reservedSMEM_offset_0_alias:
	.zero		0
	.zero		64


//--------------------- .nv.constant0._Z11emptyKernelPf --------------------------
	.section	.nv.constant0._Z11emptyKernelPf,"a",@progbits
	.sectionflags	@""
	.align	4
.nv.constant0._Z11emptyKernelPf:
	.zero		904


//--------------------- SYMBOLS --------------------------

	.type		.nv.reservedSmem.offset0,@object
	.size		.nv.reservedSmem.offset0,0x4
	.type		vprintf,@function
